//
// Generated by NVIDIA NVVM Compiler
//
// Compiler Build ID: CL-36424714
// Cuda compilation tools, release 13.0, V13.0.88
// Based on NVVM 20.0.0
//

.version 9.0
.target sm_100
.address_size 64

	// .globl	_Z20softplus_kernel_bf16PK13__nv_bfloat16PS_iff

.visible .entry _Z20softplus_kernel_bf16PK13__nv_bfloat16PS_iff(
	.param .u64 .ptr .align 1 _Z20softplus_kernel_bf16PK13__nv_bfloat16PS_iff_param_0,
	.param .u64 .ptr .align 1 _Z20softplus_kernel_bf16PK13__nv_bfloat16PS_iff_param_1,
	.param .u32 _Z20softplus_kernel_bf16PK13__nv_bfloat16PS_iff_param_2,
	.param .f32 _Z20softplus_kernel_bf16PK13__nv_bfloat16PS_iff_param_3,
	.param .f32 _Z20softplus_kernel_bf16PK13__nv_bfloat16PS_iff_param_4
)
{
	.reg .pred 	%p<6>;
	.reg .b16 	%rs<3>;
	.reg .b32 	%r<12>;
	.reg .b32 	%f<43>;
	.reg .b64 	%rd<9>;

	ld.param.u64 	%rd1, [_Z20softplus_kernel_bf16PK13__nv_bfloat16PS_iff_param_0];
	ld.param.u64 	%rd2, [_Z20softplus_kernel_bf16PK13__nv_bfloat16PS_iff_param_1];
	ld.param.u32 	%r2, [_Z20softplus_kernel_bf16PK13__nv_bfloat16PS_iff_param_2];
	ld.param.f32 	%f5, [_Z20softplus_kernel_bf16PK13__nv_bfloat16PS_iff_param_3];
	ld.param.f32 	%f6, [_Z20softplus_kernel_bf16PK13__nv_bfloat16PS_iff_param_4];
	mov.u32 	%r3, %ctaid.x;
	mov.u32 	%r4, %ntid.x;
	mov.u32 	%r5, %tid.x;
	mad.lo.s32 	%r1, %r3, %r4, %r5;
	setp.ge.s32 	%p1, %r1, %r2;
	@%p1 bra 	$L__BB0_4;
	cvta.to.global.u64 	%rd3, %rd1;
	mul.wide.s32 	%rd4, %r1, 2;
	add.s64 	%rd5, %rd3, %rd4;
	ld.global.u16 	%rs1, [%rd5];
	// begin inline asm
	{ cvt.f32.bf16 %f42, %rs1;}

	// end inline asm
	mul.f32 	%f2, %f5, %f42;
	setp.gt.f32 	%p2, %f2, %f6;
	@%p2 bra 	$L__BB0_3;
	fma.rn.f32 	%f8, %f2, 0f3BBB989D, 0f3F000000;
	cvt.sat.f32.f32 	%f9, %f8;
	mov.f32 	%f10, 0f4B400001;
	mov.f32 	%f11, 0f437C0000;
	fma.rm.f32 	%f12, %f9, %f11, %f10;
	add.f32 	%f13, %f12, 0fCB40007F;
	neg.f32 	%f14, %f13;
	fma.rn.f32 	%f15, %f2, 0f3FB8AA3B, %f14;
	fma.rn.f32 	%f16, %f2, 0f32A57060, %f15;
	mov.b32 	%r6, %f12;
	shl.b32 	%r7, %r6, 23;
	mov.b32 	%f17, %r7;
	ex2.approx.ftz.f32 	%f18, %f16;
	fma.rn.f32 	%f19, %f18, %f17, 0f3F800000;
	setp.lt.f32 	%p3, %f19, 0f00800000;
	mul.f32 	%f20, %f19, 0f4B000000;
	selp.f32 	%f21, %f20, %f19, %p3;
	selp.f32 	%f22, 0fC1B80000, 0f00000000, %p3;
	mov.b32 	%r8, %f21;
	add.s32 	%r9, %r8, -1059760811;
	and.b32  	%r10, %r9, -8388608;
	sub.s32 	%r11, %r8, %r10;
	mov.b32 	%f23, %r11;
	cvt.rn.f32.s32 	%f24, %r10;
	fma.rn.f32 	%f25, %f24, 0f34000000, %f22;
	add.f32 	%f26, %f23, 0fBF800000;
	fma.rn.f32 	%f27, %f26, 0fBE055027, 0f3E1039F6;
	fma.rn.f32 	%f28, %f27, %f26, 0fBDF8CDCC;
	fma.rn.f32 	%f29, %f28, %f26, 0f3E0F2955;
	fma.rn.f32 	%f30, %f29, %f26, 0fBE2AD8B9;
	fma.rn.f32 	%f31, %f30, %f26, 0f3E4CED0B;
	fma.rn.f32 	%f32, %f31, %f26, 0fBE7FFF22;
	fma.rn.f32 	%f33, %f32, %f26, 0f3EAAAA78;
	fma.rn.f32 	%f34, %f33, %f26, 0fBF000000;
	mul.f32 	%f35, %f26, %f34;
	fma.rn.f32 	%f36, %f35, %f26, %f26;
	fma.rn.f32 	%f37, %f25, 0f3F317218, %f36;
	setp.gt.u32 	%p4, %r8, 2139095039;
	fma.rn.f32 	%f38, %f21, 0f7F800000, 0f7F800000;
	selp.f32 	%f39, %f38, %f37, %p4;
	setp.eq.f32 	%p5, %f21, 0f00000000;
	selp.f32 	%f40, 0fFF800000, %f39, %p5;
	div.rn.f32 	%f42, %f40, %f5;
$L__BB0_3:
	// begin inline asm
	{  cvt.rn.bf16.f32 %rs2, %f42;}

	// end inline asm
	cvta.to.global.u64 	%rd6, %rd2;
	add.s64 	%rd8, %rd6, %rd4;
	st.global.u16 	[%rd8], %rs2;
$L__BB0_4:
	ret;

}


// ===== COMPILED SASS (sm_100) =====

	.target	sm_100

	.elftype	@"ET_EXEC"


//--------------------- .note.nv.tkinfo           --------------------------
	.section	.note.nv.tkinfo,"",@"SHT_NOTE"
	.sectionflags	@"SHF_NOTE_NV_TKINFO"
	.tkinfo
        /*0018*/ 	.word	0x00000002
        /*0030*/ 	.string	""
        /*0030*/ 	.string	"ptxas"
        /*0030*/ 	.string	"Cuda compilation tools, release 13.0, V13.0.88"
        /*0030*/ 	.string	"Build cuda_13.0.r13.0/compiler.36424714_0"
        /*0030*/ 	.string	"-arch sm_100 -m 64 "



//--------------------- .note.nv.cuinfo           --------------------------
	.section	.note.nv.cuinfo,"",@"SHT_NOTE"
	.sectionflags	@"SHF_NOTE_NV_CUINFO"
        /*0018*/ 	.short	0x0002
        /*001a*/ 	.short	0x0064
        /*001c*/ 	.short	0x0082
	.zero		2


//--------------------- .nv.info                  --------------------------
	.section	.nv.info,"",@"SHT_CUDA_INFO"
	.align	4


	//----- nvinfo : EIATTR_REGCOUNT
	.align		4
        /*0000*/ 	.byte	0x04, 0x2f
        /*0002*/ 	.short	(.L_1 - .L_0)
	.align		4
.L_0:
        /*0004*/ 	.word	index@(_Z20softplus_kernel_bf16PK13__nv_bfloat16PS_iff)
        /*0008*/ 	.word	0x00000010


	//----- nvinfo : EIATTR_FRAME_SIZE
	.align		4
.L_1:
        /*000c*/ 	.byte	0x04, 0x11
        /*000e*/ 	.short	(.L_3 - .L_2)
	.align		4
.L_2:
        /*0010*/ 	.word	index@($__internal_0_$__cuda_sm3x_div_rn_noftz_f32_slowpath)
        /*0014*/ 	.word	0x00000000


	//----- nvinfo : EIATTR_FRAME_SIZE
	.align		4
.L_3:
        /*0018*/ 	.byte	0x04, 0x11
        /*001a*/ 	.short	(.L_5 - .L_4)
	.align		4
.L_4:
        /*001c*/ 	.word	index@(_Z20softplus_kernel_bf16PK13__nv_bfloat16PS_iff)
        /*0020*/ 	.word	0x00000000


	//----- nvinfo : EIATTR_MIN_STACK_SIZE
	.align		4
.L_5:
        /*0024*/ 	.byte	0x04, 0x12
        /*0026*/ 	.short	(.L_7 - .L_6)
	.align		4
.L_6:
        /*0028*/ 	.word	index@(_Z20softplus_kernel_bf16PK13__nv_bfloat16PS_iff)
        /*002c*/ 	.word	0x00000000
.L_7:


//--------------------- .nv.compat                --------------------------
	.section	.nv.compat,"",@"SHT_CUDA_COMPAT_INFO"
	.align	4
        /*0000*/ 	.byte	0x02, 0x09, 0x00, 0x00, 0x02, 0x02, 0x01, 0x00, 0x02, 0x05, 0x05, 0x00, 0x03, 0x07, 0x01, 0x01
        /*0010*/ 	.byte	0x02, 0x03, 0x00, 0x00, 0x02, 0x06, 0x01, 0x00, 0x04, 0x0b, 0x08, 0x00, 0x01, 0x00, 0x00, 0x00
        /*0020*/ 	.byte	0x00, 0x00, 0x00, 0x00


//--------------------- .nv.info._Z20softplus_kernel_bf16PK13__nv_bfloat16PS_iff --------------------------
	.section	.nv.info._Z20softplus_kernel_bf16PK13__nv_bfloat16PS_iff,"",@"SHT_CUDA_INFO"
	.sectionflags	@""
	.align	4


	//----- nvinfo : EIATTR_CUDA_API_VERSION
	.align		4
        /*0000*/ 	.byte	0x04, 0x37
        /*0002*/ 	.short	(.L_9 - .L_8)
.L_8:
        /*0004*/ 	.word	0x00000082


	//----- nvinfo : EIATTR_KPARAM_INFO
	.align		4
.L_9:
        /*0008*/ 	.byte	0x04, 0x17
        /*000a*/ 	.short	(.L_11 - .L_10)
.L_10:
        /*000c*/ 	.word	0x00000000
        /*0010*/ 	.short	0x0004
        /*0012*/ 	.short	0x0018
        /*0014*/ 	.byte	0x00, 0xf0, 0x11, 0x00


	//----- nvinfo : EIATTR_KPARAM_INFO
	.align		4
.L_11:
        /*0018*/ 	.byte	0x04, 0x17
        /*001a*/ 	.short	(.L_13 - .L_12)
.L_12:
        /*001c*/ 	.word	0x00000000
        /*0020*/ 	.short	0x0003
        /*0022*/ 	.short	0x0014
        /*0024*/ 	.byte	0x00, 0xf0, 0x11, 0x00


	//----- nvinfo : EIATTR_KPARAM_INFO
	.align		4
.L_13:
        /*0028*/ 	.byte	0x04, 0x17
        /*002a*/ 	.short	(.L_15 - .L_14)
.L_14:
        /*002c*/ 	.word	0x00000000
        /*0030*/ 	.short	0x0002
        /*0032*/ 	.short	0x0010
        /*0034*/ 	.byte	0x00, 0xf0, 0x11, 0x00


	//----- nvinfo : EIATTR_KPARAM_INFO
	.align		4
.L_15:
        /*0038*/ 	.byte	0x04, 0x17
        /*003a*/ 	.short	(.L_17 - .L_16)
.L_16:
        /*003c*/ 	.word	0x00000000
        /*0040*/ 	.short	0x0001
        /*0042*/ 	.short	0x0008
        /*0044*/ 	.byte	0x00, 0xf5, 0x21, 0x00


	//----- nvinfo : EIATTR_KPARAM_INFO
	.align		4
.L_17:
        /*0048*/ 	.byte	0x04, 0x17
        /*004a*/ 	.short	(.L_19 - .L_18)
.L_18:
        /*004c*/ 	.word	0x00000000
        /*0050*/ 	.short	0x0000
        /*0052*/ 	.short	0x0000
        /*0054*/ 	.byte	0x00, 0xf5, 0x21, 0x00


	//----- nvinfo : EIATTR_SPARSE_MMA_MASK
	.align		4
.L_19:
        /*0058*/ 	.byte	0x03, 0x50
        /*005a*/ 	.short	0x0000


	//----- nvinfo : EIATTR_MAXREG_COUNT
	.align		4
        /*005c*/ 	.byte	0x03, 0x1b
        /*005e*/ 	.short	0x00ff


	//----- nvinfo : EIATTR_MERCURY_ISA_VERSION
	.align		4
        /*0060*/ 	.byte	0x03, 0x5f
        /*0062*/ 	.short	0x0101


	//----- nvinfo : EIATTR_VRC_CTA_INIT_COUNT
	.align		4
        /*0064*/ 	.byte	0x02, 0x4a
	.zero		1
	.zero		1


	//----- nvinfo : EIATTR_EXIT_INSTR_OFFSETS
	.align		4
        /*0068*/ 	.byte	0x04, 0x1c
        /*006a*/ 	.short	(.L_21 - .L_20)


	//   ....[0]....
.L_20:
        /*006c*/ 	.word	0x00000070


	//   ....[1]....
        /*0070*/ 	.word	0x00000490


	//----- nvinfo : EIATTR_CRS_STACK_SIZE
	.align		4
.L_21:
        /*0074*/ 	.byte	0x04, 0x1e
        /*0076*/ 	.short	(.L_23 - .L_22)
.L_22:
        /*0078*/ 	.word	0x00000000


	//----- nvinfo : EIATTR_CBANK_PARAM_SIZE
	.align		4
.L_23:
        /*007c*/ 	.byte	0x03, 0x19
        /*007e*/ 	.short	0x001c


	//----- nvinfo : EIATTR_PARAM_CBANK
	.align		4
        /*0080*/ 	.byte	0x04, 0x0a
        /*0082*/ 	.short	(.L_25 - .L_24)
	.align		4
.L_24:
        /*0084*/ 	.word	index@(.nv.constant0._Z20softplus_kernel_bf16PK13__nv_bfloat16PS_iff)
        /*0088*/ 	.short	0x0380
        /*008a*/ 	.short	0x001c


	//----- nvinfo : EIATTR_SW_WAR
	.align		4
.L_25:
        /*008c*/ 	.byte	0x04, 0x36
        /*008e*/ 	.short	(.L_27 - .L_26)
.L_26:
        /*0090*/ 	.word	0x00000008
.L_27:


//--------------------- .nv.callgraph             --------------------------
	.section	.nv.callgraph,"",@"SHT_CUDA_CALLGRAPH"
	.align	4
	.sectionentsize	8
	.align		4
        /*0000*/ 	.word	0x00000000
	.align		4
        /*0004*/ 	.word	0xffffffff
	.align		4
        /*0008*/ 	.word	0x00000000
	.align		4
        /*000c*/ 	.word	0xfffffffe
	.align		4
        /*0010*/ 	.word	0x00000000
	.align		4
        /*0014*/ 	.word	0xfffffffd
	.align		4
        /*0018*/ 	.word	0x00000000
	.align		4
        /*001c*/ 	.word	0xfffffffc


//--------------------- .text._Z20softplus_kernel_bf16PK13__nv_bfloat16PS_iff --------------------------
	.section	.text._Z20softplus_kernel_bf16PK13__nv_bfloat16PS_iff,"ax",@progbits
	.align	128
        .global         _Z20softplus_kernel_bf16PK13__nv_bfloat16PS_iff
        .type           _Z20softplus_kernel_bf16PK13__nv_bfloat16PS_iff,@function
        .size           _Z20softplus_kernel_bf16PK13__nv_bfloat16PS_iff,(.L_x_15 - _Z20softplus_kernel_bf16PK13__nv_bfloat16PS_iff)
        .other          _Z20softplus_kernel_bf16PK13__nv_bfloat16PS_iff,@"STO_CUDA_ENTRY STV_DEFAULT"
_Z20softplus_kernel_bf16PK13__nv_bfloat16PS_iff:
.text._Z20softplus_kernel_bf16PK13__nv_bfloat16PS_iff:
[----:B------:R-:W-:Y:S01]  /*0000*/  LDC R1, c[0x0][0x37c] ;  /* 0x0000df00ff017b82 */ /* 0x000fe20000000800 */
[----:B------:R-:W0:Y:S07]  /*0010*/  S2R R3, SR_TID.X ;  /* 0x0000000000037919 */ /* 0x000e2e0000002100 */
[----:B------:R-:W0:Y:S01]  /*0020*/  S2UR UR4, SR_CTAID.X ;  /* 0x00000000000479c3 */ /* 0x000e220000002500 */
[----:B------:R-:W1:Y:S07]  /*0030*/  LDCU UR5, c[0x0][0x390] ;  /* 0x00007200ff0577ac */ /* 0x000e6e0008000800 */
[----:B------:R-:W0:Y:S02]  /*0040*/  LDC R2, c[0x0][0x360] ;  /* 0x0000d800ff027b82 */ /* 0x000e240000000800 */
[----:B0-----:R-:W-:-:S05]  /*0050*/  IMAD R2, R2, UR4, R3 ;  /* 0x0000000402027c24 */ /* 0x001fca000f8e0203 */
[----:B-1----:R-:W-:-:S13]  /*0060*/  ISETP.GE.AND P0, PT, R2, UR5, PT ;  /* 0x0000000502007c0c */ /* 0x002fda000bf06270 */
[----:B------:R-:W-:Y:S05]  /*0070*/  @P0 EXIT ;  /* 0x000000000000094d */ /* 0x000fea0003800000 */
[----:B------:R-:W0:Y:S01]  /*0080*/  LDC.64 R4, c[0x0][0x380] ;  /* 0x0000e000ff047b82 */ /* 0x000e220000000a00 */
[----:B------:R-:W1:Y:S01]  /*0090*/  LDCU.64 UR4, c[0x0][0x358] ;  /* 0x00006b00ff0477ac */ /* 0x000e620008000a00 */
[----:B------:R-:W2:Y:S06]  /*00a0*/  LDCU UR6, c[0x0][0x398] ;  /* 0x00007300ff0677ac */ /* 0x000eac0008000800 */
[----:B------:R-:W3:Y:S01]  /*00b0*/  LDC R3, c[0x0][0x394] ;  /* 0x0000e500ff037b82 */ /* 0x000ee20000000800 */
[----:B0-----:R-:W-:-:S06]  /*00c0*/  IMAD.WIDE R4, R2, 0x2, R4 ;  /* 0x0000000202047825 */ /* 0x001fcc00078e0204 */
[----:B-1----:R-:W4:Y:S01]  /*00d0*/  LDG.E.U16 R4, desc[UR4][R4.64] ;  /* 0x0000000404047981 */ /* 0x002f22000c1e1500 */
[----:B------:R-:W-:Y:S01]  /*00e0*/  BSSY.RECONVERGENT B0, `(.L_x_0) ;  /* 0x0000036000007945 */ /* 0x000fe20003800200 */
[----:B----4-:R-:W-:-:S04]  /*00f0*/  IMAD.U32 R6, R4, 0x10000, RZ ;  /* 0x0001000004067824 */ /* 0x010fc800078e00ff */
[----:B---3--:R-:W-:-:S05]  /*0100*/  FMUL R0, R6, R3 ;  /* 0x0000000306007220 */ /* 0x008fca0000400000 */
[----:B--2---:R-:W-:-:S13]  /*0110*/  FSETP.GT.AND P0, PT, R0, UR6, PT ;  /* 0x0000000600007c0b */ /* 0x004fda000bf04000 */
[----:B------:R-:W-:Y:S05]  /*0120*/  @P0 BRA `(.L_x_1) ;  /* 0x0000000000c40947 */ /* 0x000fea0003800000 */
[----:B------:R-:W-:Y:S01]  /*0130*/  IMAD.MOV.U32 R5, RZ, RZ, 0x3bbb989d ;  /* 0x3bbb989dff057424 */ /* 0x000fe200078e00ff */
[----:B------:R-:W-:Y:S01]  /*0140*/  MUFU.RCP R8, R3 ;  /* 0x0000000300087308 */ /* 0x000fe20000001000 */
[----:B------:R-:W-:Y:S01]  /*0150*/  IMAD.MOV.U32 R7, RZ, RZ, 0x437c0000 ;  /* 0x437c0000ff077424 */ /* 0x000fe200078e00ff */
[----:B------:R-:W-:Y:S01]  /*0160*/  BSSY.RECONVERGENT B1, `(.L_x_1) ;  /* 0x000002d000017945 */ /* 0x000fe20003800200 */
[----:B------:R-:W-:Y:S01]  /*0170*/  FFMA.SAT R4, R0, R5, 0.5 ;  /* 0x3f00000000047423 */ /* 0x000fe20000002005 */
[----:B------:R-:W-:-:S03]  /*0180*/  IMAD.MOV.U32 R9, RZ, RZ, 0x3e055027 ;  /* 0x3e055027ff097424 */ /* 0x000fc600078e00ff */
[----:B------:R-:W-:-:S04]  /*0190*/  FFMA.RM R4, R4, R7, 12582913 ;  /* 0x4b40000104047423 */ /* 0x000fc80000004007 */
[C---:B------:R-:W-:Y:S01]  /*01a0*/  FADD R5, R4.reuse, -12583039 ;  /* 0xcb40007f04057421 */ /* 0x040fe20000000000 */
[----:B------:R-:W-:-:S03]  /*01b0*/  SHF.L.U32 R4, R4, 0x17, RZ ;  /* 0x0000001704047819 */ /* 0x000fc600000006ff */
[----:B------:R-:W-:-:S04]  /*01c0*/  FFMA R5, R0, 1.4426950216293334961, -R5 ;  /* 0x3fb8aa3b00057823 */ /* 0x000fc80000000805 */
[----:B------:R-:W-:-:S06]  /*01d0*/  FFMA R5, R0, 1.925963033500011079e-08, R5 ;  /* 0x32a5706000057823 */ /* 0x000fcc0000000005 */
[----:B------:R-:W0:Y:S02]  /*01e0*/  MUFU.EX2 R5, R5 ;  /* 0x0000000500057308 */ /* 0x000e240000000800 */
[----:B0-----:R-:W-:Y:S01]  /*01f0*/  FFMA R4, R4, R5, 1 ;  /* 0x3f80000004047423 */ /* 0x001fe20000000005 */
[----:B------:R-:W-:-:S04]  /*0200*/  MOV R5, 0x7f800000 ;  /* 0x7f80000000057802 */ /* 0x000fc80000000f00 */
[----:B------:R-:W-:-:S13]  /*0210*/  FSETP.GEU.AND P0, PT, R4, 1.175494350822287508e-38, PT ;  /* 0x008000000400780b */ /* 0x000fda0003f0e000 */
[----:B------:R-:W-:-:S04]  /*0220*/  @!P0 FMUL R4, R4, 8388608 ;  /* 0x4b00000004048820 */ /* 0x000fc80000400000 */
[----:B------:R-:W-:-:S05]  /*0230*/  VIADD R0, R4, 0xc0d55555 ;  /* 0xc0d5555504007836 */ /* 0x000fca0000000000 */
[----:B------:R-:W-:-:S05]  /*0240*/  LOP3.LUT R7, R0, 0xff800000, RZ, 0xc0, !PT ;  /* 0xff80000000077812 */ /* 0x000fca00078ec0ff */
[----:B------:R-:W-:Y:S01]  /*0250*/  IMAD.IADD R0, R4, 0x1, -R7 ;  /* 0x0000000104007824 */ /* 0x000fe200078e0a07 */
[----:B------:R-:W-:-:S03]  /*0260*/  I2FP.F32.S32 R7, R7 ;  /* 0x0000000700077245 */ /* 0x000fc60000201400 */
[----:B------:R-:W-:Y:S01]  /*0270*/  FADD R6, R0, -1 ;  /* 0xbf80000000067421 */ /* 0x000fe20000000000 */
[----:B------:R-:W-:Y:S02]  /*0280*/  FSEL R0, RZ, -23, P0 ;  /* 0xc1b80000ff007808 */ /* 0x000fe40000000000 */
[----:B------:R-:W-:Y:S01]  /*0290*/  ISETP.GT.U32.AND P0, PT, R4, 0x7f7fffff, PT ;  /* 0x7f7fffff0400780c */ /* 0x000fe20003f04070 */
[C---:B------:R-:W-:Y:S02]  /*02a0*/  FFMA R9, R6.reuse, -R9, 0.14084610342979431152 ;  /* 0x3e1039f606097423 */ /* 0x040fe40000000809 */
[----:B------:R-:W-:Y:S02]  /*02b0*/  FFMA R0, R7, 1.1920928955078125e-07, R0 ;  /* 0x3400000007007823 */ /* 0x000fe40000000000 */
[----:B------:R-:W-:-:S04]  /*02c0*/  FFMA R9, R6, R9, -0.12148627638816833496 ;  /* 0xbdf8cdcc06097423 */ /* 0x000fc80000000009 */
[----:B------:R-:W-:-:S04]  /*02d0*/  FFMA R9, R6, R9, 0.13980610668659210205 ;  /* 0x3e0f295506097423 */ /* 0x000fc80000000009 */
[----:B------:R-:W-:-:S04]  /*02e0*/  FFMA R9, R6, R9, -0.16684235632419586182 ;  /* 0xbe2ad8b906097423 */ /* 0x000fc80000000009 */
[----:B------:R-:W-:-:S04]  /*02f0*/  FFMA R9, R6, R9, 0.20012299716472625732 ;  /* 0x3e4ced0b06097423 */ /* 0x000fc80000000009 */
[----:B------:R-:W-:-:S04]  /*0300*/  FFMA R9, R6, R9, -0.24999669194221496582 ;  /* 0xbe7fff2206097423 */ /* 0x000fc80000000009 */
[----:B------:R-:W-:-:S04]  /*0310*/  FFMA R9, R6, R9, 0.33333182334899902344 ;  /* 0x3eaaaa7806097423 */ /* 0x000fc80000000009 */
[----:B------:R-:W-:-:S04]  /*0320*/  FFMA R9, R6, R9, -0.5 ;  /* 0xbf00000006097423 */ /* 0x000fc80000000009 */
[----:B------:R-:W-:-:S04]  /*0330*/  FMUL R9, R6, R9 ;  /* 0x0000000906097220 */ /* 0x000fc80000400000 */
[----:B------:R-:W-:-:S04]  /*0340*/  FFMA R9, R6, R9, R6 ;  /* 0x0000000906097223 */ /* 0x000fc80000000006 */
[----:B------:R-:W-:Y:S01]  /*0350*/  FFMA R0, R0, 0.69314718246459960938, R9 ;  /* 0x3f31721800007823 */ /* 0x000fe20000000009 */
[C---:B------:R-:W-:Y:S01]  /*0360*/  @P0 FFMA R0, R4.reuse, R5, +INF ;  /* 0x7f80000004000423 */ /* 0x040fe20000000005 */
[----:B------:R-:W-:Y:S01]  /*0370*/  FSETP.NEU.AND P0, PT, R4, RZ, PT ;  /* 0x000000ff0400720b */ /* 0x000fe20003f0d000 */
[----:B------:R-:W-:-:S03]  /*0380*/  FFMA R5, R8, -R3, 1 ;  /* 0x3f80000008057423 */ /* 0x000fc60000000803 */
[----:B------:R-:W-:Y:S01]  /*0390*/  FSEL R0, R0, -INF , P0 ;  /* 0xff80000000007808 */ /* 0x000fe20000000000 */
[----:B------:R-:W-:-:S04]  /*03a0*/  FFMA R5, R8, R5, R8 ;  /* 0x0000000508057223 */ /* 0x000fc80000000008 */
[----:B------:R-:W-:-:S03]  /*03b0*/  FFMA R4, R0, R5, RZ ;  /* 0x0000000500047223 */ /* 0x000fc600000000ff */
[----:B------:R-:W0:Y:S01]  /*03c0*/  FCHK P0, R0, R3 ;  /* 0x0000000300007302 */ /* 0x000e220000000000 */
[----:B------:R-:W-:-:S04]  /*03d0*/  FFMA R6, R4, -R3, R0 ;  /* 0x8000000304067223 */ /* 0x000fc80000000000 */
[----:B------:R-:W-:Y:S01]  /*03e0*/  FFMA R6, R5, R6, R4 ;  /* 0x0000000605067223 */ /* 0x000fe20000000004 */
[----:B0-----:R-:W-:Y:S06]  /*03f0*/  @!P0 BRA `(.L_x_2) ;  /* 0x00000000000c8947 */ /* 0x001fec0003800000 */
[----:B------:R-:W-:-:S07]  /*0400*/  MOV R4, 0x420 ;  /* 0x0000042000047802 */ /* 0x000fce0000000f00 */
[----:B------:R-:W-:Y:S05]  /*0410*/  CALL.REL.NOINC `($__internal_0_$__cuda_sm3x_div_rn_noftz_f32_slowpath) ;  /* 0x0000000000207944 */ /* 0x000fea0003c00000 */
[----:B------:R-:W-:-:S07]  /*0420*/  IMAD.MOV.U32 R6, RZ, RZ, R0 ;  /* 0x000000ffff067224 */ /* 0x000fce00078e0000 */
.L_x_2:
[----:B------:R-:W-:Y:S05]  /*0430*/  BSYNC.RECONVERGENT B1 ;  /* 0x0000000000017941 */ /* 0x000fea0003800200 */
.L_x_1:
[----:B------:R-:W-:Y:S05]  /*0440*/  BSYNC.RECONVERGENT B0 ;  /* 0x0000000000007941 */ /* 0x000fea0003800200 */
.L_x_0:
[----:B------:R-:W0:Y:S01]  /*0450*/  LDC.64 R4, c[0x0][0x388] ;  /* 0x0000e200ff047b82 */ /* 0x000e220000000a00 */
[----:B------:R-:W-:Y:S01]  /*0460*/  F2FP.BF16.F32.PACK_AB R6, RZ, R6 ;  /* 0x00000006ff06723e */ /* 0x000fe200000010ff */
[----:B0-----:R-:W-:-:S05]  /*0470*/  IMAD.WIDE R2, R2, 0x2, R4 ;  /* 0x0000000202027825 */ /* 0x001fca00078e0204 */
[----:B------:R-:W-:Y:S01]  /*0480*/  STG.E.U16 desc[UR4][R2.64], R6 ;  /* 0x0000000602007986 */ /* 0x000fe2000c101504 */
[----:B------:R-:W-:Y:S05]  /*0490*/  EXIT ;  /* 0x000000000000794d */ /* 0x000fea0003800000 */
        .weak           $__internal_0_$__cuda_sm3x_div_rn_noftz_f32_slowpath
        .type           $__internal_0_$__cuda_sm3x_div_rn_noftz_f32_slowpath,@function
        .size           $__internal_0_$__cuda_sm3x_div_rn_noftz_f32_slowpath,(.L_x_15 - $__internal_0_$__cuda_sm3x_div_rn_noftz_f32_slowpath)
$__internal_0_$__cuda_sm3x_div_rn_noftz_f32_slowpath:
[----:B------:R-:W0:Y:S01]  /*04a0*/  LDC R3, c[0x0][0x394] ;  /* 0x0000e500ff037b82 */ /* 0x000e220000000800 */
[--C-:B------:R-:W-:Y:S01]  /*04b0*/  SHF.R.U32.HI R5, RZ, 0x17, R0.reuse ;  /* 0x00000017ff057819 */ /* 0x100fe20000011600 */
[----:B------:R-:W1:Y:S01]  /*04c0*/  LDCU UR6, c[0x0][0x394] ;  /* 0x00007280ff0677ac */ /* 0x000e620008000800 */
[----:B------:R-:W-:Y:S01]  /*04d0*/  BSSY.RECONVERGENT B2, `(.L_x_3) ;  /* 0x0000064000027945 */ /* 0x000fe20003800200 */
[----:B------:R-:W-:Y:S01]  /*04e0*/  IMAD.MOV.U32 R7, RZ, RZ, R0 ;  /* 0x000000ffff077224 */ /* 0x000fe200078e0000 */
[----:B------:R-:W-:-:S04]  /*04f0*/  LOP3.LUT R5, R5, 0xff, RZ, 0xc0, !PT ;  /* 0x000000ff05057812 */ /* 0x000fc800078ec0ff */
[----:B------:R-:W-:Y:S01]  /*0500*/  IADD3 R10, PT, PT, R5, -0x1, RZ ;  /* 0xffffffff050a7810 */ /* 0x000fe20007ffe0ff */
[----:B-1----:R-:W-:Y:S01]  /*0510*/  IMAD.U32 R8, RZ, RZ, UR6 ;  /* 0x00000006ff087e24 */ /* 0x002fe2000f8e00ff */
[----:B0-----:R-:W-:-:S04]  /*0520*/  SHF.R.U32.HI R6, RZ, 0x17, R3 ;  /* 0x00000017ff067819 */ /* 0x001fc80000011603 */
[----:B------:R-:W-:-:S05]  /*0530*/  LOP3.LUT R6, R6, 0xff, RZ, 0xc0, !PT ;  /* 0x000000ff06067812 */ /* 0x000fca00078ec0ff */
[----:B------:R-:W-:-:S05]  /*0540*/  VIADD R11, R6, 0xffffffff ;  /* 0xffffffff060b7836 */ /* 0x000fca0000000000 */
[----:B------:R-:W-:-:S04]  /*0550*/  ISETP.GT.U32.AND P0, PT, R11, 0xfd, PT ;  /* 0x000000fd0b00780c */ /* 0x000fc80003f04070 */
[----:B------:R-:W-:-:S13]  /*0560*/  ISETP.GT.U32.OR P0, PT, R10, 0xfd, P0 ;  /* 0x000000fd0a00780c */ /* 0x000fda0000704470 */
[----:B------:R-:W-:Y:S01]  /*0570*/  @!P0 MOV R9, RZ ;  /* 0x000000ff00098202 */ /* 0x000fe20000000f00 */
[----:B------:R-:W-:Y:S06]  /*0580*/  @!P0 BRA `(.L_x_4) ;  /* 0x00000000005c8947 */ /* 0x000fec0003800000 */
[----:B------:R-:W-:Y:S02]  /*0590*/  FSETP.GTU.FTZ.AND P1, PT, |R3|, +INF , PT ;  /* 0x7f8000000300780b */ /* 0x000fe40003f3c200 */
[----:B------:R-:W-:-:S04]  /*05a0*/  FSETP.GTU.FTZ.AND P0, PT, |R0|, +INF , PT ;  /* 0x7f8000000000780b */ /* 0x000fc80003f1c200 */
[----:B------:R-:W-:-:S13]  /*05b0*/  PLOP3.LUT P0, PT, P0, P1, PT, 0xf8, 0x8f ;  /* 0x00000000008f781c */ /* 0x000fda0000703f70 */
[----:B------:R-:W-:Y:S05]  /*05c0*/  @P0 BRA `(.L_x_5) ;  /* 0x00000004004c0947 */ /* 0x000fea0003800000 */
[----:B------:R-:W-:-:S13]  /*05d0*/  LOP3.LUT P0, RZ, R8, 0x7fffffff, R7, 0xc8, !PT ;  /* 0x7fffffff08ff7812 */ /* 0x000fda000780c807 */
[----:B------:R-:W-:Y:S05]  /*05e0*/  @!P0 BRA `(.L_x_6) ;  /* 0x00000004003c8947 */ /* 0x000fea0003800000 */
[C---:B------:R-:W-:Y:S02]  /*05f0*/  FSETP.NEU.FTZ.AND P2, PT, |R0|.reuse, +INF , PT ;  /* 0x7f8000000000780b */ /* 0x040fe40003f5d200 */
[----:B------:R-:W-:Y:S02]  /*0600*/  FSETP.NEU.FTZ.AND P1, PT, |R3|, +INF , PT ;  /* 0x7f8000000300780b */ /* 0x000fe40003f3d200 */
[----:B------:R-:W-:-:S11]  /*0610*/  FSETP.NEU.FTZ.AND P0, PT, |R0|, +INF , PT ;  /* 0x7f8000000000780b */ /* 0x000fd60003f1d200 */
[----:B------:R-:W-:Y:S05]  /*0620*/  @!P1 BRA !P2, `(.L_x_6) ;  /* 0x00000004002c9947 */ /* 0x000fea0005000000 */
[----:B------:R-:W-:-:S04]  /*0630*/  LOP3.LUT P2, RZ, R7, 0x7fffffff, RZ, 0xc0, !PT ;  /* 0x7fffffff07ff7812 */ /* 0x000fc8000784c0ff */
[----:B------:R-:W-:-:S13]  /*0640*/  PLOP3.LUT P1, PT, P1, P2, PT, 0x2f, 0xf2 ;  /* 0x0000000000f2781c */ /* 0x000fda0000f24577 */
[----:B------:R-:W-:Y:S05]  /*0650*/  @P1 BRA `(.L_x_7) ;  /* 0x0000000400181947 */ /* 0x000fea0003800000 */
[----:B------:R-:W-:-:S04]  /*0660*/  LOP3.LUT P1, RZ, R8, 0x7fffffff, RZ, 0xc0, !PT ;  /* 0x7fffffff08ff7812 */ /* 0x000fc8000782c0ff */
[----:B------:R-:W-:-:S13]  /*0670*/  PLOP3.LUT P0, PT, P0, P1, PT, 0x2f, 0xf2 ;  /* 0x0000000000f2781c */ /* 0x000fda0000702577 */
[----:B------:R-:W-:Y:S05]  /*0680*/  @P0 BRA `(.L_x_8) ;  /* 0x0000000400000947 */ /* 0x000fea0003800000 */
[----:B------:R-:W-:Y:S02]  /*0690*/  ISETP.GE.AND P0, PT, R10, RZ, PT ;  /* 0x000000ff0a00720c */ /* 0x000fe40003f06270 */
[----:B------:R-:W-:-:S11]  /*06a0*/  ISETP.GE.AND P1, PT, R11, RZ, PT ;  /* 0x000000ff0b00720c */ /* 0x000fd60003f26270 */
[----:B------:R-:W-:Y:S02]  /*06b0*/  @P0 IMAD.MOV.U32 R9, RZ, RZ, RZ ;  /* 0x000000ffff090224 */ /* 0x000fe400078e00ff */
[----:B------:R-:W-:Y:S01]  /*06c0*/  @!P0 FFMA R7, R0, 1.84467440737095516160e+19, RZ ;  /* 0x5f80000000078823 */ /* 0x000fe200000000ff */
[----:B------:R-:W-:Y:S02]  /*06d0*/  @!P0 IMAD.MOV.U32 R9, RZ, RZ, -0x40 ;  /* 0xffffffc0ff098424 */ /* 0x000fe400078e00ff */
[----:B------:R-:W-:-:S03]  /*06e0*/  @!P1 FFMA R8, R3, 1.84467440737095516160e+19, RZ ;  /* 0x5f80000003089823 */ /* 0x000fc600000000ff */
[----:B------:R-:W-:-:S07]  /*06f0*/  @!P1 IADD3 R9, PT, PT, R9, 0x40, RZ ;  /* 0x0000004009099810 */ /* 0x000fce0007ffe0ff */
.L_x_4:
[----:B------:R-:W-:Y:S01]  /*0700*/  LEA R3, R6, 0xc0800000, 0x17 ;  /* 0xc080000006037811 */ /* 0x000fe200078eb8ff */
[----:B------:R-:W-:Y:S01]  /*0710*/  VIADD R5, R5, 0xffffff81 ;  /* 0xffffff8105057836 */ /* 0x000fe20000000000 */
[----:B------:R-:W-:Y:S03]  /*0720*/  BSSY.RECONVERGENT B3, `(.L_x_9) ;  /* 0x0000035000037945 */ /* 0x000fe60003800200 */
[----:B------:R-:W-:Y:S01]  /*0730*/  IMAD.IADD R3, R8, 0x1, -R3 ;  /* 0x0000000108037824 */ /* 0x000fe200078e0a03 */
[C---:B------:R-:W-:Y:S01]  /*0740*/  IADD3 R6, PT, PT, R5.reuse, 0x7f, -R6 ;  /* 0x0000007f05067810 */ /* 0x040fe20007ffe806 */
[----:B------:R-:W-:Y:S02]  /*0750*/  IMAD R0, R5, -0x800000, R7 ;  /* 0xff80000005007824 */ /* 0x000fe400078e0207 */
[----:B------:R-:W0:Y:S01]  /*0760*/  MUFU.RCP R8, R3 ;  /* 0x0000000300087308 */ /* 0x000e220000001000 */
[----:B------:R-:W-:Y:S01]  /*0770*/  FADD.FTZ R11, -R3, -RZ ;  /* 0x800000ff030b7221 */ /* 0x000fe20000010100 */
[----:B------:R-:W-:-:S03]  /*0780*/  IADD3 R6, PT, PT, R6, R9, RZ ;  /* 0x0000000906067210 */ /* 0x000fc60007ffe0ff */
[----:B0-----:R-:W-:-:S04]  /*0790*/  FFMA R13, R8, R11, 1 ;  /* 0x3f800000080d7423 */ /* 0x001fc8000000000b */
[----:B------:R-:W-:-:S04]  /*07a0*/  FFMA R10, R8, R13, R8 ;  /* 0x0000000d080a7223 */ /* 0x000fc80000000008 */
[----:B------:R-:W-:-:S04]  /*07b0*/  FFMA R7, R0, R10, RZ ;  /* 0x0000000a00077223 */ /* 0x000fc800000000ff */
[----:B------:R-:W-:-:S04]  /*07c0*/  FFMA R8, R11, R7, R0 ;  /* 0x000000070b087223 */ /* 0x000fc80000000000 */
[----:B------:R-:W-:-:S04]  /*07d0*/  FFMA R7, R10, R8, R7 ;  /* 0x000000080a077223 */ /* 0x000fc80000000007 */
[----:B------:R-:W-:-:S04]  /*07e0*/  FFMA R8, R11, R7, R0 ;  /* 0x000000070b087223 */ /* 0x000fc80000000000 */
[----:B------:R-:W-:-:S05]  /*07f0*/  FFMA R0, R10, R8, R7 ;  /* 0x000000080a007223 */ /* 0x000fca0000000007 */
[----:B------:R-:W-:-:S04]  /*0800*/  SHF.R.U32.HI R3, RZ, 0x17, R0 ;  /* 0x00000017ff037819 */ /* 0x000fc80000011600 */
[----:B------:R-:W-:-:S05]  /*0810*/  LOP3.LUT R3, R3, 0xff, RZ, 0xc0, !PT ;  /* 0x000000ff03037812 */ /* 0x000fca00078ec0ff */
[----:B------:R-:W-:-:S04]  /*0820*/  IMAD.IADD R9, R3, 0x1, R6 ;  /* 0x0000000103097824 */ /* 0x000fc800078e0206 */
[----:B------:R-:W-:-:S05]  /*0830*/  VIADD R3, R9, 0xffffffff ;  /* 0xffffffff09037836 */ /* 0x000fca0000000000 */
[----:B------:R-:W-:-:S13]  /*0840*/  ISETP.GE.U32.AND P0, PT, R3, 0xfe, PT ;  /* 0x000000fe0300780c */ /* 0x000fda0003f06070 */
[----:B------:R-:W-:Y:S05]  /*0850*/  @!P0 BRA `(.L_x_10) ;  /* 0x0000000000808947 */ /* 0x000fea0003800000 */
[----:B------:R-:W-:-:S13]  /*0860*/  ISETP.GT.AND P0, PT, R9, 0xfe, PT ;  /* 0x000000fe0900780c */ /* 0x000fda0003f04270 */
[----:B------:R-:W-:Y:S05]  /*0870*/  @P0 BRA `(.L_x_11) ;  /* 0x00000000006c0947 */ /* 0x000fea0003800000 */
[----:B------:R-:W-:-:S13]  /*0880*/  ISETP.GE.AND P0, PT, R9, 0x1, PT ;  /* 0x000000010900780c */ /* 0x000fda0003f06270 */
[----:B------:R-:W-:Y:S05]  /*0890*/  @P0 BRA `(.L_x_12) ;  /* 0x0000000000740947 */ /* 0x000fea0003800000 */
[----:B------:R-:W-:Y:S02]  /*08a0*/  ISETP.GE.AND P0, PT, R9, -0x18, PT ;  /* 0xffffffe80900780c */ /* 0x000fe40003f06270 */
[----:B------:R-:W-:-:S11]  /*08b0*/  LOP3.LUT R0, R0, 0x80000000, RZ, 0xc0, !PT ;  /* 0x8000000000007812 */ /* 0x000fd600078ec0ff */
[----:B------:R-:W-:Y:S05]  /*08c0*/  @!P0 BRA `(.L_x_12) ;  /* 0x0000000000688947 */ /* 0x000fea0003800000 */
[CCC-:B------:R-:W-:Y:S01]  /*08d0*/  FFMA.RZ R3, R10.reuse, R8.reuse, R7.reuse ;  /* 0x000000080a037223 */ /* 0x1c0fe2000000c007 */
[CCC-:B------:R-:W-:Y:S01]  /*08e0*/  FFMA.RM R6, R10.reuse, R8.reuse, R7.reuse ;  /* 0x000000080a067223 */ /* 0x1c0fe20000004007 */
[C---:B------:R-:W-:Y:S02]  /*08f0*/  ISETP.NE.AND P2, PT, R9.reuse, RZ, PT ;  /* 0x000000ff0900720c */ /* 0x040fe40003f45270 */
[----:B------:R-:W-:Y:S02]  /*0900*/  ISETP.NE.AND P1, PT, R9, RZ, PT ;  /* 0x000000ff0900720c */ /* 0x000fe40003f25270 */
[----:B------:R-:W-:Y:S01]  /*0910*/  LOP3.LUT R5, R3, 0x7fffff, RZ, 0xc0, !PT ;  /* 0x007fffff03057812 */ /* 0x000fe200078ec0ff */
[----:B------:R-:W-:Y:S01]  /*0920*/  FFMA.RP R3, R10, R8, R7 ;  /* 0x000000080a037223 */ /* 0x000fe20000008007 */
[----:B------:R-:W-:Y:S01]  /*0930*/  IADD3 R8, PT, PT, R9, 0x20, RZ ;  /* 0x0000002009087810 */ /* 0x000fe20007ffe0ff */
[----:B------:R-:W-:Y:S01]  /*0940*/  IMAD.MOV R7, RZ, RZ, -R9 ;  /* 0x000000ffff077224 */ /* 0x000fe200078e0a09 */
[----:B------:R-:W-:-:S02]  /*0950*/  LOP3.LUT R5, R5, 0x800000, RZ, 0xfc, !PT ;  /* 0x0080000005057812 */ /* 0x000fc400078efcff */
[----:B------:R-:W-:Y:S02]  /*0960*/  FSETP.NEU.FTZ.AND P0, PT, R3, R6, PT ;  /* 0x000000060300720b */ /* 0x000fe40003f1d000 */
[----:B------:R-:W-:Y:S02]  /*0970*/  SHF.L.U32 R8, R5, R8, RZ ;  /* 0x0000000805087219 */ /* 0x000fe400000006ff */
[----:B------:R-:W-:Y:S02]  /*0980*/  SEL R6, R7, RZ, P2 ;  /* 0x000000ff07067207 */ /* 0x000fe40001000000 */
[----:B------:R-:W-:Y:S02]  /*0990*/  ISETP.NE.AND P1, PT, R8, RZ, P1 ;  /* 0x000000ff0800720c */ /* 0x000fe40000f25270 */
[----:B------:R-:W-:Y:S02]  /*09a0*/  SHF.R.U32.HI R6, RZ, R6, R5 ;  /* 0x00000006ff067219 */ /* 0x000fe40000011605 */
[----:B------:R-:W-:-:S02]  /*09b0*/  PLOP3.LUT P0, PT, P0, P1, PT, 0xf8, 0x8f ;  /* 0x00000000008f781c */ /* 0x000fc40000703f70 */
[----:B------:R-:W-:Y:S02]  /*09c0*/  SHF.R.U32.HI R8, RZ, 0x1, R6 ;  /* 0x00000001ff087819 */ /* 0x000fe40000011606 */
[----:B------:R-:W-:-:S04]  /*09d0*/  SEL R3, RZ, 0x1, !P0 ;  /* 0x00000001ff037807 */ /* 0x000fc80004000000 */
[----:B------:R-:W-:-:S04]  /*09e0*/  LOP3.LUT R3, R3, 0x1, R8, 0xf8, !PT ;  /* 0x0000000103037812 */ /* 0x000fc800078ef808 */
[----:B------:R-:W-:-:S05]  /*09f0*/  LOP3.LUT R3, R3, R6, RZ, 0xc0, !PT ;  /* 0x0000000603037212 */ /* 0x000fca00078ec0ff */
[----:B------:R-:W-:-:S05]  /*0a00*/  IMAD.IADD R3, R8, 0x1, R3 ;  /* 0x0000000108037824 */ /* 0x000fca00078e0203 */
[----:B------:R-:W-:Y:S01]  /*0a10*/  LOP3.LUT R0, R3, R0, RZ, 0xfc, !PT ;  /* 0x0000000003007212 */ /* 0x000fe200078efcff */
[----:B------:R-:W-:Y:S06]  /*0a20*/  BRA `(.L_x_12) ;  /* 0x0000000000107947 */ /* 0x000fec0003800000 */
.L_x_11:
[----:B------:R-:W-:-:S04]  /*0a30*/  LOP3.LUT R0, R0, 0x80000000, RZ, 0xc0, !PT ;  /* 0x8000000000007812 */ /* 0x000fc800078ec0ff */
[----:B------:R-:W-:Y:S01]  /*0a40*/  LOP3.LUT R0, R0, 0x7f800000, RZ, 0xfc, !PT ;  /* 0x7f80000000007812 */ /* 0x000fe200078efcff */
[----:B------:R-:W-:Y:S06]  /*0a50*/  BRA `(.L_x_12) ;  /* 0x0000000000047947 */ /* 0x000fec0003800000 */
.L_x_10:
[----:B------:R-:W-:-:S07]  /*0a60*/  LEA R0, R6, R0, 0x17 ;  /* 0x0000000006007211 */ /* 0x000fce00078eb8ff */
.L_x_12:
[----:B------:R-:W-:Y:S05]  /*0a70*/  BSYNC.RECONVERGENT B3 ;  /* 0x0000000000037941 */ /* 0x000fea0003800200 */
.L_x_9:
[----:B------:R-:W-:Y:S05]  /*0a80*/  BRA `(.L_x_13) ;  /* 0x0000000000207947 */ /* 0x000fea0003800000 */
.L_x_8:
[----:B------:R-:W-:-:S04]  /*0a90*/  LOP3.LUT R0, R8, 0x80000000, R7, 0x48, !PT ;  /* 0x8000000008007812 */ /* 0x000fc800078e4807 */
[----:B------:R-:W-:Y:S01]  /*0aa0*/  LOP3.LUT R0, R0, 0x7f800000, RZ, 0xfc, !PT ;  /* 0x7f80000000007812 */ /* 0x000fe200078efcff */
[----:B------:R-:W-:Y:S06]  /*0ab0*/  BRA `(.L_x_13) ;  /* 0x0000000000147947 */ /* 0x000fec0003800000 */
.L_x_7:
[----:B------:R-:W-:Y:S01]  /*0ac0*/  LOP3.LUT R0, R8, 0x80000000, R7, 0x48, !PT ;  /* 0x8000000008007812 */ /* 0x000fe200078e4807 */
[----:B------:R-:W-:Y:S06]  /*0ad0*/  BRA `(.L_x_13) ;  /* 0x00000000000c7947 */ /* 0x000fec0003800000 */
.L_x_6:
[----:B------:R-:W0:Y:S01]  /*0ae0*/  MUFU.RSQ R0, -QNAN ;  /* 0xffc0000000007908 */ /* 0x000e220000001400 */
[----:B------:R-:W-:Y:S05]  /*0af0*/  BRA `(.L_x_13) ;  /* 0x0000000000047947 */ /* 0x000fea0003800000 */
.L_x_5:
[----:B------:R-:W-:-:S07]  /*0b00*/  FADD.FTZ R0, R0, R3 ;  /* 0x0000000300007221 */ /* 0x000fce0000010000 */
.L_x_13:
[----:B------:R-:W-:Y:S05]  /*0b10*/  BSYNC.RECONVERGENT B2 ;  /* 0x0000000000027941 */ /* 0x000fea0003800200 */
.L_x_3:
[----:B------:R-:W-:-:S04]  /*0b20*/  IMAD.MOV.U32 R5, RZ, RZ, 0x0 ;  /* 0x00000000ff057424 */ /* 0x000fc800078e00ff */
[----:B0-----:R-:W-:Y:S05]  /*0b30*/  RET.REL.NODEC R4 `(_Z20softplus_kernel_bf16PK13__nv_bfloat16PS_iff) ;  /* 0xfffffff404307950 */ /* 0x001fea0003c3ffff */
.L_x_14:
[----:B------:R-:W-:-:S00]  /*0b40*/  BRA `(.L_x_14) ;  /* 0xfffffffc00fc7947 */ /* 0x000fc0000383ffff */
[----:B------:R-:W-:-:S00]  /*0b50*/  NOP ;  /* 0x0000000000007918 */ /* 0x000fc00000000000 */
        /* <DEDUP_REMOVED lines=10> */
.L_x_15:


//--------------------- .nv.shared.reserved.0     --------------------------
	.section	.nv.shared.reserved.0,"aw",@nobits
	.weak		__nv_reservedSMEM_offset_0_alias
	.size		__nv_reservedSMEM_offset_0_alias, 0, 64
	.other		__nv_reservedSMEM_offset_0_alias,@"STO_CUDA_RESERVED_SHARED STV_DEFAULT"
__nv_reservedSMEM_offset_0_alias:
	.zero		0
	.zero		64


//--------------------- .nv.constant0._Z20softplus_kernel_bf16PK13__nv_bfloat16PS_iff --------------------------
	.section	.nv.constant0._Z20softplus_kernel_bf16PK13__nv_bfloat16PS_iff,"a",@progbits
	.sectionflags	@""
	.align	4
.nv.constant0._Z20softplus_kernel_bf16PK13__nv_bfloat16PS_iff:
	.zero		924


//--------------------- SYMBOLS --------------------------

	.type		.nv.reservedSmem.offset0,@object
	.size		.nv.reservedSmem.offset0,0x4
